//
// Generated by NVIDIA NVVM Compiler
//
// Compiler Build ID: CL-36424714
// Cuda compilation tools, release 13.0, V13.0.88
// Based on NVVM 20.0.0
//

.version 9.0
.target sm_100
.address_size 64

	// .globl	_Z38gpu_matrix_multiplication_single_blockPiS_S_iii

.visible .entry _Z38gpu_matrix_multiplication_single_blockPiS_S_iii(
	.param .u64 .ptr .align 1 _Z38gpu_matrix_multiplication_single_blockPiS_S_iii_param_0,
	.param .u64 .ptr .align 1 _Z38gpu_matrix_multiplication_single_blockPiS_S_iii_param_1,
	.param .u64 .ptr .align 1 _Z38gpu_matrix_multiplication_single_blockPiS_S_iii_param_2,
	.param .u32 _Z38gpu_matrix_multiplication_single_blockPiS_S_iii_param_3,
	.param .u32 _Z38gpu_matrix_multiplication_single_blockPiS_S_iii_param_4,
	.param .u32 _Z38gpu_matrix_multiplication_single_blockPiS_S_iii_param_5
)
{
	.reg .pred 	%p<10>;
	.reg .b32 	%r<100>;
	.reg .b64 	%rd<53>;

	ld.param.u64 	%rd7, [_Z38gpu_matrix_multiplication_single_blockPiS_S_iii_param_0];
	ld.param.u64 	%rd8, [_Z38gpu_matrix_multiplication_single_blockPiS_S_iii_param_1];
	ld.param.u64 	%rd6, [_Z38gpu_matrix_multiplication_single_blockPiS_S_iii_param_2];
	ld.param.u32 	%r30, [_Z38gpu_matrix_multiplication_single_blockPiS_S_iii_param_4];
	ld.param.u32 	%r31, [_Z38gpu_matrix_multiplication_single_blockPiS_S_iii_param_5];
	cvta.to.global.u64 	%rd1, %rd8;
	cvta.to.global.u64 	%rd2, %rd7;
	mov.u32 	%r1, %tid.x;
	mov.u32 	%r2, %tid.y;
	setp.lt.s32 	%p1, %r30, 1;
	mov.b32 	%r99, 0;
	@%p1 bra 	$L__BB0_12;
	mul.lo.s32 	%r3, %r30, %r1;
	and.b32  	%r4, %r30, 7;
	setp.lt.u32 	%p2, %r30, 8;
	mov.b32 	%r94, 0;
	mov.u32 	%r99, %r94;
	@%p2 bra 	$L__BB0_4;
	and.b32  	%r94, %r30, 2147483640;
	neg.s32 	%r88, %r94;
	shl.b32 	%r7, %r31, 3;
	mul.wide.u32 	%rd9, %r3, 4;
	add.s64 	%rd10, %rd9, %rd2;
	add.s64 	%rd52, %rd10, 16;
	mov.b32 	%r99, 0;
	mul.wide.s32 	%rd13, %r31, 4;
	mov.u32 	%r87, %r2;
$L__BB0_3:
	.pragma "nounroll";
	ld.global.u32 	%r36, [%rd52+-16];
	mul.wide.s32 	%rd11, %r87, 4;
	add.s64 	%rd12, %rd1, %rd11;
	ld.global.u32 	%r37, [%rd12];
	mad.lo.s32 	%r38, %r37, %r36, %r99;
	ld.global.u32 	%r39, [%rd52+-12];
	add.s64 	%rd14, %rd12, %rd13;
	ld.global.u32 	%r40, [%rd14];
	mad.lo.s32 	%r41, %r40, %r39, %r38;
	ld.global.u32 	%r42, [%rd52+-8];
	add.s64 	%rd15, %rd14, %rd13;
	ld.global.u32 	%r43, [%rd15];
	mad.lo.s32 	%r44, %r43, %r42, %r41;
	ld.global.u32 	%r45, [%rd52+-4];
	add.s64 	%rd16, %rd15, %rd13;
	ld.global.u32 	%r46, [%rd16];
	mad.lo.s32 	%r47, %r46, %r45, %r44;
	ld.global.u32 	%r48, [%rd52];
	add.s64 	%rd17, %rd16, %rd13;
	ld.global.u32 	%r49, [%rd17];
	mad.lo.s32 	%r50, %r49, %r48, %r47;
	ld.global.u32 	%r51, [%rd52+4];
	add.s64 	%rd18, %rd17, %rd13;
	ld.global.u32 	%r52, [%rd18];
	mad.lo.s32 	%r53, %r52, %r51, %r50;
	ld.global.u32 	%r54, [%rd52+8];
	add.s64 	%rd19, %rd18, %rd13;
	ld.global.u32 	%r55, [%rd19];
	mad.lo.s32 	%r56, %r55, %r54, %r53;
	ld.global.u32 	%r57, [%rd52+12];
	add.s64 	%rd20, %rd19, %rd13;
	ld.global.u32 	%r58, [%rd20];
	mad.lo.s32 	%r99, %r58, %r57, %r56;
	add.s32 	%r88, %r88, 8;
	add.s32 	%r87, %r87, %r7;
	add.s64 	%rd52, %rd52, 32;
	setp.ne.s32 	%p3, %r88, 0;
	@%p3 bra 	$L__BB0_3;
$L__BB0_4:
	setp.eq.s32 	%p4, %r4, 0;
	@%p4 bra 	$L__BB0_12;
	and.b32  	%r17, %r30, 3;
	setp.lt.u32 	%p5, %r4, 4;
	@%p5 bra 	$L__BB0_7;
	add.s32 	%r60, %r94, %r3;
	mul.wide.u32 	%rd21, %r60, 4;
	add.s64 	%rd22, %rd2, %rd21;
	ld.global.u32 	%r61, [%rd22];
	mad.lo.s32 	%r62, %r94, %r31, %r2;
	mul.wide.s32 	%rd23, %r62, 4;
	add.s64 	%rd24, %rd1, %rd23;
	ld.global.u32 	%r63, [%rd24];
	mad.lo.s32 	%r64, %r63, %r61, %r99;
	cvt.u64.u32 	%rd25, %r3;
	cvt.u64.u32 	%rd26, %r94;
	add.s64 	%rd27, %rd26, %rd25;
	shl.b64 	%rd28, %rd27, 2;
	add.s64 	%rd29, %rd2, %rd28;
	ld.global.u32 	%r65, [%rd29+4];
	mul.wide.s32 	%rd30, %r31, 4;
	add.s64 	%rd31, %rd24, %rd30;
	ld.global.u32 	%r66, [%rd31];
	mad.lo.s32 	%r67, %r66, %r65, %r64;
	ld.global.u32 	%r68, [%rd29+8];
	add.s64 	%rd32, %rd31, %rd30;
	ld.global.u32 	%r69, [%rd32];
	mad.lo.s32 	%r70, %r69, %r68, %r67;
	ld.global.u32 	%r71, [%rd29+12];
	add.s64 	%rd33, %rd32, %rd30;
	ld.global.u32 	%r72, [%rd33];
	mad.lo.s32 	%r99, %r72, %r71, %r70;
	add.s32 	%r94, %r94, 4;
$L__BB0_7:
	setp.eq.s32 	%p6, %r17, 0;
	@%p6 bra 	$L__BB0_12;
	setp.eq.s32 	%p7, %r17, 1;
	@%p7 bra 	$L__BB0_10;
	add.s32 	%r74, %r94, %r3;
	mul.wide.u32 	%rd34, %r74, 4;
	add.s64 	%rd35, %rd2, %rd34;
	ld.global.u32 	%r75, [%rd35];
	mad.lo.s32 	%r76, %r94, %r31, %r2;
	mul.wide.s32 	%rd36, %r76, 4;
	add.s64 	%rd37, %rd1, %rd36;
	ld.global.u32 	%r77, [%rd37];
	mad.lo.s32 	%r78, %r77, %r75, %r99;
	cvt.u64.u32 	%rd38, %r3;
	cvt.u64.u32 	%rd39, %r94;
	add.s64 	%rd40, %rd39, %rd38;
	shl.b64 	%rd41, %rd40, 2;
	add.s64 	%rd42, %rd2, %rd41;
	ld.global.u32 	%r79, [%rd42+4];
	mul.wide.s32 	%rd43, %r31, 4;
	add.s64 	%rd44, %rd37, %rd43;
	ld.global.u32 	%r80, [%rd44];
	mad.lo.s32 	%r99, %r80, %r79, %r78;
	add.s32 	%r94, %r94, 2;
$L__BB0_10:
	and.b32  	%r81, %r30, 1;
	setp.eq.b32 	%p8, %r81, 1;
	not.pred 	%p9, %p8;
	@%p9 bra 	$L__BB0_12;
	add.s32 	%r82, %r94, %r3;
	mul.wide.u32 	%rd45, %r82, 4;
	add.s64 	%rd46, %rd2, %rd45;
	ld.global.u32 	%r83, [%rd46];
	mad.lo.s32 	%r84, %r94, %r31, %r2;
	mul.wide.s32 	%rd47, %r84, 4;
	add.s64 	%rd48, %rd1, %rd47;
	ld.global.u32 	%r85, [%rd48];
	mad.lo.s32 	%r99, %r85, %r83, %r99;
$L__BB0_12:
	cvta.to.global.u64 	%rd49, %rd6;
	mad.lo.s32 	%r86, %r31, %r1, %r2;
	mul.wide.s32 	%rd50, %r86, 4;
	add.s64 	%rd51, %rd49, %rd50;
	st.global.u32 	[%rd51], %r99;
	ret;

}


// ===== COMPILED SASS (sm_100) =====

	.target	sm_100

	.elftype	@"ET_EXEC"


//--------------------- .note.nv.tkinfo           --------------------------
	.section	.note.nv.tkinfo,"",@"SHT_NOTE"
	.sectionflags	@"SHF_NOTE_NV_TKINFO"
	.tkinfo
        /*0018*/ 	.word	0x00000002
        /*0030*/ 	.string	""
        /*0030*/ 	.string	"ptxas"
        /*0030*/ 	.string	"Cuda compilation tools, release 13.0, V13.0.88"
        /*0030*/ 	.string	"Build cuda_13.0.r13.0/compiler.36424714_0"
        /*0030*/ 	.string	"-arch sm_100 -m 64 "



//--------------------- .note.nv.cuinfo           --------------------------
	.section	.note.nv.cuinfo,"",@"SHT_NOTE"
	.sectionflags	@"SHF_NOTE_NV_CUINFO"
        /*0018*/ 	.short	0x0002
        /*001a*/ 	.short	0x0064
        /*001c*/ 	.short	0x0082
	.zero		2


//--------------------- .nv.info                  --------------------------
	.section	.nv.info,"",@"SHT_CUDA_INFO"
	.align	4


	//----- nvinfo : EIATTR_REGCOUNT
	.align		4
        /*0000*/ 	.byte	0x04, 0x2f
        /*0002*/ 	.short	(.L_1 - .L_0)
	.align		4
.L_0:
        /*0004*/ 	.word	index@(_Z38gpu_matrix_multiplication_single_blockPiS_S_iii)
        /*0008*/ 	.word	0x00000020


	//----- nvinfo : EIATTR_FRAME_SIZE
	.align		4
.L_1:
        /*000c*/ 	.byte	0x04, 0x11
        /*000e*/ 	.short	(.L_3 - .L_2)
	.align		4
.L_2:
        /*0010*/ 	.word	index@(_Z38gpu_matrix_multiplication_single_blockPiS_S_iii)
        /*0014*/ 	.word	0x00000000


	//----- nvinfo : EIATTR_MIN_STACK_SIZE
	.align		4
.L_3:
        /*0018*/ 	.byte	0x04, 0x12
        /*001a*/ 	.short	(.L_5 - .L_4)
	.align		4
.L_4:
        /*001c*/ 	.word	index@(_Z38gpu_matrix_multiplication_single_blockPiS_S_iii)
        /*0020*/ 	.word	0x00000000
.L_5:


//--------------------- .nv.compat                --------------------------
	.section	.nv.compat,"",@"SHT_CUDA_COMPAT_INFO"
	.align	4
        /*0000*/ 	.byte	0x02, 0x09, 0x00, 0x00, 0x02, 0x02, 0x01, 0x00, 0x02, 0x05, 0x05, 0x00, 0x03, 0x07, 0x01, 0x01
        /*0010*/ 	.byte	0x02, 0x03, 0x00, 0x00, 0x02, 0x06, 0x01, 0x00, 0x04, 0x0b, 0x08, 0x00, 0x09, 0x00, 0x00, 0x00
        /*0020*/ 	.byte	0x00, 0x00, 0x00, 0x00


//--------------------- .nv.info._Z38gpu_matrix_multiplication_single_blockPiS_S_iii --------------------------
	.section	.nv.info._Z38gpu_matrix_multiplication_single_blockPiS_S_iii,"",@"SHT_CUDA_INFO"
	.sectionflags	@""
	.align	4


	//----- nvinfo : EIATTR_CUDA_API_VERSION
	.align		4
        /*0000*/ 	.byte	0x04, 0x37
        /*0002*/ 	.short	(.L_7 - .L_6)
.L_6:
        /*0004*/ 	.word	0x00000082


	//----- nvinfo : EIATTR_KPARAM_INFO
	.align		4
.L_7:
        /*0008*/ 	.byte	0x04, 0x17
        /*000a*/ 	.short	(.L_9 - .L_8)
.L_8:
        /*000c*/ 	.word	0x00000000
        /*0010*/ 	.short	0x0005
        /*0012*/ 	.short	0x0020
        /*0014*/ 	.byte	0x00, 0xf0, 0x11, 0x00


	//----- nvinfo : EIATTR_KPARAM_INFO
	.align		4
.L_9:
        /*0018*/ 	.byte	0x04, 0x17
        /*001a*/ 	.short	(.L_11 - .L_10)
.L_10:
        /*001c*/ 	.word	0x00000000
        /*0020*/ 	.short	0x0004
        /*0022*/ 	.short	0x001c
        /*0024*/ 	.byte	0x00, 0xf0, 0x11, 0x00


	//----- nvinfo : EIATTR_KPARAM_INFO
	.align		4
.L_11:
        /*0028*/ 	.byte	0x04, 0x17
        /*002a*/ 	.short	(.L_13 - .L_12)
.L_12:
        /*002c*/ 	.word	0x00000000
        /*0030*/ 	.short	0x0003
        /*0032*/ 	.short	0x0018
        /*0034*/ 	.byte	0x00, 0xf0, 0x11, 0x00


	//----- nvinfo : EIATTR_KPARAM_INFO
	.align		4
.L_13:
        /*0038*/ 	.byte	0x04, 0x17
        /*003a*/ 	.short	(.L_15 - .L_14)
.L_14:
        /*003c*/ 	.word	0x00000000
        /*0040*/ 	.short	0x0002
        /*0042*/ 	.short	0x0010
        /*0044*/ 	.byte	0x00, 0xf5, 0x21, 0x00


	//----- nvinfo : EIATTR_KPARAM_INFO
	.align		4
.L_15:
        /*0048*/ 	.byte	0x04, 0x17
        /*004a*/ 	.short	(.L_17 - .L_16)
.L_16:
        /*004c*/ 	.word	0x00000000
        /*0050*/ 	.short	0x0001
        /*0052*/ 	.short	0x0008
        /*0054*/ 	.byte	0x00, 0xf5, 0x21, 0x00


	//----- nvinfo : EIATTR_KPARAM_INFO
	.align		4
.L_17:
        /*0058*/ 	.byte	0x04, 0x17
        /*005a*/ 	.short	(.L_19 - .L_18)
.L_18:
        /*005c*/ 	.word	0x00000000
        /*0060*/ 	.short	0x0000
        /*0062*/ 	.short	0x0000
        /*0064*/ 	.byte	0x00, 0xf5, 0x21, 0x00


	//----- nvinfo : EIATTR_SPARSE_MMA_MASK
	.align		4
.L_19:
        /*0068*/ 	.byte	0x03, 0x50
        /*006a*/ 	.short	0x0000


	//----- nvinfo : EIATTR_MAXREG_COUNT
	.align		4
        /*006c*/ 	.byte	0x03, 0x1b
        /*006e*/ 	.short	0x00ff


	//----- nvinfo : EIATTR_MERCURY_ISA_VERSION
	.align		4
        /*0070*/ 	.byte	0x03, 0x5f
        /*0072*/ 	.short	0x0101


	//----- nvinfo : EIATTR_VRC_CTA_INIT_COUNT
	.align		4
        /*0074*/ 	.byte	0x02, 0x4a
	.zero		1
	.zero		1


	//----- nvinfo : EIATTR_EXIT_INSTR_OFFSETS
	.align		4
        /*0078*/ 	.byte	0x04, 0x1c
        /*007a*/ 	.short	(.L_21 - .L_20)


	//   ....[0]....
.L_20:
        /*007c*/ 	.word	0x00000890


	//----- nvinfo : EIATTR_CBANK_PARAM_SIZE
	.align		4
.L_21:
        /*0080*/ 	.byte	0x03, 0x19
        /*0082*/ 	.short	0x0024


	//----- nvinfo : EIATTR_PARAM_CBANK
	.align		4
        /*0084*/ 	.byte	0x04, 0x0a
        /*0086*/ 	.short	(.L_23 - .L_22)
	.align		4
.L_22:
        /*0088*/ 	.word	index@(.nv.constant0._Z38gpu_matrix_multiplication_single_blockPiS_S_iii)
        /*008c*/ 	.short	0x0380
        /*008e*/ 	.short	0x0024


	//----- nvinfo : EIATTR_SW_WAR
	.align		4
.L_23:
        /*0090*/ 	.byte	0x04, 0x36
        /*0092*/ 	.short	(.L_25 - .L_24)
.L_24:
        /*0094*/ 	.word	0x00000008
.L_25:


//--------------------- .nv.callgraph             --------------------------
	.section	.nv.callgraph,"",@"SHT_CUDA_CALLGRAPH"
	.align	4
	.sectionentsize	8
	.align		4
        /*0000*/ 	.word	0x00000000
	.align		4
        /*0004*/ 	.word	0xffffffff
	.align		4
        /*0008*/ 	.word	0x00000000
	.align		4
        /*000c*/ 	.word	0xfffffffe
	.align		4
        /*0010*/ 	.word	0x00000000
	.align		4
        /*0014*/ 	.word	0xfffffffd
	.align		4
        /*0018*/ 	.word	0x00000000
	.align		4
        /*001c*/ 	.word	0xfffffffc


//--------------------- .text._Z38gpu_matrix_multiplication_single_blockPiS_S_iii --------------------------
	.section	.text._Z38gpu_matrix_multiplication_single_blockPiS_S_iii,"ax",@progbits
	.align	128
        .global         _Z38gpu_matrix_multiplication_single_blockPiS_S_iii
        .type           _Z38gpu_matrix_multiplication_single_blockPiS_S_iii,@function
        .size           _Z38gpu_matrix_multiplication_single_blockPiS_S_iii,(.L_x_5 - _Z38gpu_matrix_multiplication_single_blockPiS_S_iii)
        .other          _Z38gpu_matrix_multiplication_single_blockPiS_S_iii,@"STO_CUDA_ENTRY STV_DEFAULT"
_Z38gpu_matrix_multiplication_single_blockPiS_S_iii:
.text._Z38gpu_matrix_multiplication_single_blockPiS_S_iii:
[----:B------:R-:W-:Y:S08]  /*0000*/  LDC R1, c[0x0][0x37c] ;  /* 0x0000df00ff017b82 */ /* 0x000ff00000000800 */
[----:B------:R-:W0:Y:S01]  /*0010*/  LDC R0, c[0x0][0x39c] ;  /* 0x0000e700ff007b82 */ /* 0x000e220000000800 */
[----:B------:R-:W1:Y:S01]  /*0020*/  S2R R17, SR_TID.X ;  /* 0x0000000000117919 */ /* 0x000e620000002100 */
[----:B------:R-:W2:Y:S01]  /*0030*/  LDCU.64 UR4, c[0x0][0x358] ;  /* 0x00006b00ff0477ac */ /* 0x000ea20008000a00 */
[----:B------:R-:W-:Y:S01]  /*0040*/  HFMA2 R26, -RZ, RZ, 0, 0 ;  /* 0x00000000ff1a7431 */ /* 0x000fe200000001ff */
[----:B------:R-:W3:Y:S01]  /*0050*/  S2R R16, SR_TID.Y ;  /* 0x0000000000107919 */ /* 0x000ee20000002200 */
[----:B0-----:R-:W-:-:S13]  /*0060*/  ISETP.GE.AND P0, PT, R0, 0x1, PT ;  /* 0x000000010000780c */ /* 0x001fda0003f06270 */
[----:B-123--:R-:W-:Y:S05]  /*0070*/  @!P0 BRA `(.L_x_0) ;  /* 0x0000000400f08947 */ /* 0x00efea0003800000 */
[C---:B------:R-:W-:Y:S01]  /*0080*/  ISETP.GE.U32.AND P1, PT, R0.reuse, 0x8, PT ;  /* 0x000000080000780c */ /* 0x040fe20003f26070 */
[----:B------:R-:W-:Y:S01]  /*0090*/  IMAD R19, R17, R0, RZ ;  /* 0x0000000011137224 */ /* 0x000fe200078e02ff */
[----:B------:R-:W-:Y:S02]  /*00a0*/  LOP3.LUT R24, R0, 0x7, RZ, 0xc0, !PT ;  /* 0x0000000700187812 */ /* 0x000fe400078ec0ff */
[----:B------:R-:W-:Y:S02]  /*00b0*/  MOV R20, RZ ;  /* 0x000000ff00147202 */ /* 0x000fe40000000f00 */
[----:B------:R-:W-:Y:S02]  /*00c0*/  ISETP.NE.AND P0, PT, R24, RZ, PT ;  /* 0x000000ff1800720c */ /* 0x000fe40003f05270 */
[----:B------:R-:W-:-:S05]  /*00d0*/  MOV R26, RZ ;  /* 0x000000ff001a7202 */ /* 0x000fca0000000f00 */
[----:B------:R-:W-:Y:S06]  /*00e0*/  @!P1 BRA `(.L_x_1) ;  /* 0x0000000000c89947 */ /* 0x000fec0003800000 */
[----:B------:R-:W0:Y:S01]  /*00f0*/  LDC.64 R2, c[0x0][0x380] ;  /* 0x0000e000ff027b82 */ /* 0x000e220000000a00 */
[----:B------:R-:W-:Y:S02]  /*0100*/  LOP3.LUT R20, R0, 0x7ffffff8, RZ, 0xc0, !PT ;  /* 0x7ffffff800147812 */ /* 0x000fe400078ec0ff */
[----:B------:R-:W-:Y:S02]  /*0110*/  MOV R26, RZ ;  /* 0x000000ff001a7202 */ /* 0x000fe40000000f00 */
[----:B------:R-:W-:Y:S02]  /*0120*/  MOV R21, R16 ;  /* 0x0000001000157202 */ /* 0x000fe40000000f00 */
[----:B------:R-:W-:Y:S01]  /*0130*/  IADD3 R18, PT, PT, -R20, RZ, RZ ;  /* 0x000000ff14127210 */ /* 0x000fe20007ffe1ff */
[----:B0-----:R-:W-:-:S03]  /*0140*/  IMAD.WIDE.U32 R2, R19, 0x4, R2 ;  /* 0x0000000413027825 */ /* 0x001fc600078e0002 */
[----:B------:R-:W-:-:S04]  /*0150*/  IADD3 R5, P1, PT, R2, 0x10, RZ ;  /* 0x0000001002057810 */ /* 0x000fc80007f3e0ff */
[----:B------:R-:W-:-:S09]  /*0160*/  IADD3.X R6, PT, PT, RZ, R3, RZ, P1, !PT ;  /* 0x00000003ff067210 */ /* 0x000fd20000ffe4ff */
.L_x_2:
[----:B------:R-:W0:Y:S01]  /*0170*/  LDC.64 R28, c[0x0][0x388] ;  /* 0x0000e200ff1c7b82 */ /* 0x000e220000000a00 */
[----:B------:R-:W-:Y:S02]  /*0180*/  MOV R2, R5 ;  /* 0x0000000500027202 */ /* 0x000fe40000000f00 */
[----:B------:R-:W-:-:S05]  /*0190*/  MOV R3, R6 ;  /* 0x0000000600037202 */ /* 0x000fca0000000f00 */
[----:B------:R-:W2:Y:S01]  /*01a0*/  LDG.E R13, desc[UR4][R2.64+-0x10] ;  /* 0xfffff004020d7981 */ /* 0x000ea2000c1e1900 */
[----:B------:R-:W1:Y:S03]  /*01b0*/  LDC R23, c[0x0][0x3a0] ;  /* 0x0000e800ff177b82 */ /* 0x000e660000000800 */
[----:B------:R-:W3:Y:S04]  /*01c0*/  LDG.E R22, desc[UR4][R2.64+-0xc] ;  /* 0xfffff40402167981 */ /* 0x000ee8000c1e1900 */
[----:B------:R-:W4:Y:S01]  /*01d0*/  LDG.E R27, desc[UR4][R2.64+-0x8] ;  /* 0xfffff804021b7981 */ /* 0x000f22000c1e1900 */
[----:B0-----:R-:W-:-:S05]  /*01e0*/  IMAD.WIDE R28, R21, 0x4, R28 ;  /* 0x00000004151c7825 */ /* 0x001fca00078e021c */
[----:B------:R-:W2:Y:S01]  /*01f0*/  LDG.E R12, desc[UR4][R28.64] ;  /* 0x000000041c0c7981 */ /* 0x000ea2000c1e1900 */
[----:B-1----:R-:W-:-:S05]  /*0200*/  IMAD.WIDE R14, R23, 0x4, R28 ;  /* 0x00000004170e7825 */ /* 0x002fca00078e021c */
[----:B------:R0:W3:Y:S01]  /*0210*/  LDG.E R25, desc[UR4][R14.64] ;  /* 0x000000040e197981 */ /* 0x0000e2000c1e1900 */
[----:B------:R-:W-:-:S03]  /*0220*/  IMAD.WIDE R10, R23, 0x4, R14 ;  /* 0x00000004170a7825 */ /* 0x000fc600078e020e */
[----:B------:R-:W5:Y:S01]  /*0230*/  LDG.E R28, desc[UR4][R2.64+-0x4] ;  /* 0xfffffc04021c7981 */ /* 0x000f62000c1e1900 */
[----:B------:R-:W-:-:S03]  /*0240*/  IMAD.WIDE R8, R23, 0x4, R10 ;  /* 0x0000000417087825 */ /* 0x000fc600078e020a */
[----:B------:R-:W4:Y:S01]  /*0250*/  LDG.E R10, desc[UR4][R10.64] ;  /* 0x000000040a0a7981 */ /* 0x000f22000c1e1900 */
[----:B------:R-:W-:-:S03]  /*0260*/  IMAD.WIDE R4, R23, 0x4, R8 ;  /* 0x0000000417047825 */ /* 0x000fc600078e0208 */
[----:B------:R-:W5:Y:S01]  /*0270*/  LDG.E R9, desc[UR4][R8.64] ;  /* 0x0000000408097981 */ /* 0x000f62000c1e1900 */
[----:B------:R-:W-:-:S03]  /*0280*/  IMAD.WIDE R6, R23, 0x4, R4 ;  /* 0x0000000417067825 */ /* 0x000fc600078e0204 */
[----:B------:R-:W5:Y:S04]  /*0290*/  LDG.E R11, desc[UR4][R2.64+0x4] ;  /* 0x00000404020b7981 */ /* 0x000f68000c1e1900 */
[----:B------:R-:W5:Y:S04]  /*02a0*/  LDG.E R4, desc[UR4][R4.64] ;  /* 0x0000000404047981 */ /* 0x000f68000c1e1900 */
[----:B------:R-:W5:Y:S04]  /*02b0*/  LDG.E R8, desc[UR4][R2.64+0xc] ;  /* 0x00000c0402087981 */ /* 0x000f68000c1e1900 */
[----:B------:R-:W5:Y:S01]  /*02c0*/  LDG.E R5, desc[UR4][R2.64] ;  /* 0x0000000402057981 */ /* 0x000f62000c1e1900 */
[----:B--2---:R-:W-:-:S02]  /*02d0*/  IMAD R26, R13, R12, R26 ;  /* 0x0000000c0d1a7224 */ /* 0x004fc400078e021a */
[C---:B------:R-:W-:Y:S02]  /*02e0*/  IMAD.WIDE R12, R23.reuse, 0x4, R6 ;  /* 0x00000004170c7825 */ /* 0x040fe400078e0206 */
[----:B------:R-:W2:Y:S02]  /*02f0*/  LDG.E R6, desc[UR4][R6.64] ;  /* 0x0000000406067981 */ /* 0x000ea4000c1e1900 */
[----:B0-----:R-:W-:Y:S02]  /*0300*/  IMAD.WIDE R14, R23, 0x4, R12 ;  /* 0x00000004170e7825 */ /* 0x001fe400078e020c */
[----:B------:R-:W2:Y:S04]  /*0310*/  LDG.E R29, desc[UR4][R12.64] ;  /* 0x000000040c1d7981 */ /* 0x000ea8000c1e1900 */
[----:B------:R-:W2:Y:S04]  /*0320*/  LDG.E R15, desc[UR4][R14.64] ;  /* 0x000000040e0f7981 */ /* 0x000ea8000c1e1900 */
[----:B------:R-:W2:Y:S01]  /*0330*/  LDG.E R12, desc[UR4][R2.64+0x8] ;  /* 0x00000804020c7981 */ /* 0x000ea2000c1e1900 */
[----:B---3--:R-:W-:Y:S01]  /*0340*/  IMAD R22, R22, R25, R26 ;  /* 0x0000001916167224 */ /* 0x008fe200078e021a */
[----:B------:R-:W-:-:S03]  /*0350*/  IADD3 R18, PT, PT, R18, 0x8, RZ ;  /* 0x0000000812127810 */ /* 0x000fc60007ffe0ff */
[----:B----4-:R-:W-:Y:S01]  /*0360*/  IMAD R10, R27, R10, R22 ;  /* 0x0000000a1b0a7224 */ /* 0x010fe200078e0216 */
[----:B------:R-:W-:-:S03]  /*0370*/  ISETP.NE.AND P1, PT, R18, RZ, PT ;  /* 0x000000ff1200720c */ /* 0x000fc60003f25270 */
[----:B-----5:R-:W-:Y:S01]  /*0380*/  IMAD R9, R28, R9, R10 ;  /* 0x000000091c097224 */ /* 0x020fe200078e020a */
[----:B------:R-:W-:-:S03]  /*0390*/  LEA R21, R23, R21, 0x3 ;  /* 0x0000001517157211 */ /* 0x000fc600078e18ff */
[----:B------:R-:W-:Y:S01]  /*03a0*/  IMAD R4, R5, R4, R9 ;  /* 0x0000000405047224 */ /* 0x000fe200078e0209 */
[----:B------:R-:W-:-:S03]  /*03b0*/  IADD3 R5, P2, PT, R2, 0x20, RZ ;  /* 0x0000002002057810 */ /* 0x000fc60007f5e0ff */
[----:B--2---:R-:W-:Y:S01]  /*03c0*/  IMAD R4, R11, R6, R4 ;  /* 0x000000060b047224 */ /* 0x004fe200078e0204 */
[----:B------:R-:W-:-:S03]  /*03d0*/  IADD3.X R6, PT, PT, RZ, R3, RZ, P2, !PT ;  /* 0x00000003ff067210 */ /* 0x000fc600017fe4ff */
[----:B------:R-:W-:-:S04]  /*03e0*/  IMAD R4, R12, R29, R4 ;  /* 0x0000001d0c047224 */ /* 0x000fc800078e0204 */
[----:B------:R-:W-:Y:S01]  /*03f0*/  IMAD R26, R8, R15, R4 ;  /* 0x0000000f081a7224 */ /* 0x000fe200078e0204 */
[----:B------:R-:W-:Y:S06]  /*0400*/  @P1 BRA `(.L_x_2) ;  /* 0xfffffffc00581947 */ /* 0x000fec000383ffff */
.L_x_1:
[----:B------:R-:W-:Y:S05]  /*0410*/  @!P0 BRA `(.L_x_0) ;  /* 0x0000000400088947 */ /* 0x000fea0003800000 */
[----:B------:R-:W-:Y:S02]  /*0420*/  ISETP.GE.U32.AND P1, PT, R24, 0x4, PT ;  /* 0x000000041800780c */ /* 0x000fe40003f26070 */
[----:B------:R-:W-:-:S04]  /*0430*/  LOP3.LUT R14, R0, 0x3, RZ, 0xc0, !PT ;  /* 0x00000003000e7812 */ /* 0x000fc800078ec0ff */
[----:B------:R-:W-:-:S07]  /*0440*/  ISETP.NE.AND P0, PT, R14, RZ, PT ;  /* 0x000000ff0e00720c */ /* 0x000fce0003f05270 */
[----:B------:R-:W-:Y:S06]  /*0450*/  @!P1 BRA `(.L_x_3) ;  /* 0x0000000000709947 */ /* 0x000fec0003800000 */
[----:B------:R-:W0:Y:S01]  /*0460*/  LDC R11, c[0x0][0x3a0] ;  /* 0x0000e800ff0b7b82 */ /* 0x000e220000000800 */
[----:B------:R-:W1:Y:S01]  /*0470*/  LDCU.64 UR6, c[0x0][0x380] ;  /* 0x00007000ff0677ac */ /* 0x000e620008000a00 */
[CC--:B------:R-:W-:Y:S02]  /*0480*/  IADD3 R3, PT, PT, R19.reuse, R20.reuse, RZ ;  /* 0x0000001413037210 */ /* 0x0c0fe40007ffe0ff */
[----:B------:R-:W-:-:S04]  /*0490*/  IADD3 R8, P1, PT, R19, R20, RZ ;  /* 0x0000001413087210 */ /* 0x000fc80007f3e0ff */
[----:B------:R-:W2:Y:S08]  /*04a0*/  LDC.64 R4, c[0x0][0x388] ;  /* 0x0000e200ff047b82 */ /* 0x000eb00000000a00 */
[----:B------:R-:W3:Y:S01]  /*04b0*/  LDC.64 R12, c[0x0][0x380] ;  /* 0x0000e000ff0c7b82 */ /* 0x000ee20000000a00 */
[----:B0-----:R-:W-:-:S04]  /*04c0*/  IMAD R7, R20, R11, R16 ;  /* 0x0000000b14077224 */ /* 0x001fc800078e0210 */
[----:B--2---:R-:W-:-:S04]  /*04d0*/  IMAD.WIDE R4, R7, 0x4, R4 ;  /* 0x0000000407047825 */ /* 0x004fc800078e0204 */
[----:B------:R-:W-:Y:S02]  /*04e0*/  IMAD.WIDE R6, R11, 0x4, R4 ;  /* 0x000000040b067825 */ /* 0x000fe400078e0204 */
[----:B------:R-:W2:Y:S02]  /*04f0*/  LDG.E R4, desc[UR4][R4.64] ;  /* 0x0000000404047981 */ /* 0x000ea4000c1e1900 */
[----:B---3--:R-:W-:Y:S01]  /*0500*/  IMAD.WIDE.U32 R12, R3, 0x4, R12 ;  /* 0x00000004030c7825 */ /* 0x008fe200078e000c */
[----:B------:R-:W-:Y:S02]  /*0510*/  IADD3.X R3, PT, PT, RZ, RZ, RZ, P1, !PT ;  /* 0x000000ffff037210 */ /* 0x000fe40000ffe4ff */
[----:B-1----:R-:W-:-:S03]  /*0520*/  LEA R2, P1, R8, UR6, 0x2 ;  /* 0x0000000608027c11 */ /* 0x002fc6000f8210ff */
[----:B------:R-:W2:Y:S01]  /*0530*/  LDG.E R13, desc[UR4][R12.64] ;  /* 0x000000040c0d7981 */ /* 0x000ea2000c1e1900 */
[----:B------:R-:W-:Y:S01]  /*0540*/  LEA.HI.X R3, R8, UR7, R3, 0x2, P1 ;  /* 0x0000000708037c11 */ /* 0x000fe200088f1403 */
[C---:B------:R-:W-:Y:S02]  /*0550*/  IMAD.WIDE R8, R11.reuse, 0x4, R6 ;  /* 0x000000040b087825 */ /* 0x040fe400078e0206 */
[----:B------:R-:W3:Y:S04]  /*0560*/  LDG.E R6, desc[UR4][R6.64] ;  /* 0x0000000406067981 */ /* 0x000ee8000c1e1900 */
[----:B------:R-:W3:Y:S01]  /*0570*/  LDG.E R15, desc[UR4][R2.64+0x4] ;  /* 0x00000404020f7981 */ /* 0x000ee2000c1e1900 */
[----:B------:R-:W-:-:S03]  /*0580*/  IMAD.WIDE R10, R11, 0x4, R8 ;  /* 0x000000040b0a7825 */ /* 0x000fc600078e0208 */
[----:B------:R-:W4:Y:S04]  /*0590*/  LDG.E R21, desc[UR4][R8.64] ;  /* 0x0000000408157981 */ /* 0x000f28000c1e1900 */
[----:B------:R-:W4:Y:S04]  /*05a0*/  LDG.E R18, desc[UR4][R2.64+0x8] ;  /* 0x0000080402127981 */ /* 0x000f28000c1e1900 */
[----:B------:R-:W5:Y:S04]  /*05b0*/  LDG.E R22, desc[UR4][R2.64+0xc] ;  /* 0x00000c0402167981 */ /* 0x000f68000c1e1900 */
[----:B------:R-:W5:Y:S01]  /*05c0*/  LDG.E R10, desc[UR4][R10.64] ;  /* 0x000000040a0a7981 */ /* 0x000f62000c1e1900 */
[----:B------:R-:W-:Y:S01]  /*05d0*/  IADD3 R20, PT, PT, R20, 0x4, RZ ;  /* 0x0000000414147810 */ /* 0x000fe20007ffe0ff */
[----:B--2---:R-:W-:-:S04]  /*05e0*/  IMAD R26, R13, R4, R26 ;  /* 0x000000040d1a7224 */ /* 0x004fc800078e021a */
[----:B---3--:R-:W-:-:S04]  /*05f0*/  IMAD R15, R15, R6, R26 ;  /* 0x000000060f0f7224 */ /* 0x008fc800078e021a */
[----:B----4-:R-:W-:-:S04]  /*0600*/  IMAD R15, R18, R21, R15 ;  /* 0x00000015120f7224 */ /* 0x010fc800078e020f */
[----:B-----5:R-:W-:-:S07]  /*0610*/  IMAD R26, R22, R10, R15 ;  /* 0x0000000a161a7224 */ /* 0x020fce00078e020f */
.L_x_3:
[----:B------:R-:W-:Y:S05]  /*0620*/  @!P0 BRA `(.L_x_0) ;  /* 0x0000000000848947 */ /* 0x000fea0003800000 */
[----:B------:R-:W-:Y:S01]  /*0630*/  ISETP.NE.AND P1, PT, R14, 0x1, PT ;  /* 0x000000010e00780c */ /* 0x000fe20003f25270 */
[----:B------:R-:W0:Y:S01]  /*0640*/  LDC.64 R8, c[0x0][0x388] ;  /* 0x0000e200ff087b82 */ /* 0x000e220000000a00 */
[----:B------:R-:W-:-:S04]  /*0650*/  LOP3.LUT R0, R0, 0x1, RZ, 0xc0, !PT ;  /* 0x0000000100007812 */ /* 0x000fc800078ec0ff */
[----:B------:R-:W-:-:S03]  /*0660*/  ISETP.NE.U32.AND P0, PT, R0, 0x1, PT ;  /* 0x000000010000780c */ /* 0x000fc60003f05070 */
[----:B------:R-:W1:Y:S04]  /*0670*/  LDC.64 R10, c[0x0][0x380] ;  /* 0x0000e000ff0a7b82 */ /* 0x000e680000000a00 */
[CC--:B------:R-:W-:Y:S02]  /*0680*/  @P1 IADD3 R21, PT, PT, R19.reuse, R20.reuse, RZ ;  /* 0x0000001413151210 */ /* 0x0c0fe40007ffe0ff */
[----:B------:R-:W-:Y:S02]  /*0690*/  @P1 IADD3 R0, P2, PT, R19, R20, RZ ;  /* 0x0000001413001210 */ /* 0x000fe40007f5e0ff */
[----:B------:R-:W2:Y:S02]  /*06a0*/  @P1 LDC R15, c[0x0][0x3a0] ;  /* 0x0000e800ff0f1b82 */ /* 0x000ea40000000800 */
[----:B------:R-:W-:-:S06]  /*06b0*/  @P1 IADD3.X R12, PT, PT, RZ, RZ, RZ, P2, !PT ;  /* 0x000000ffff0c1210 */ /* 0x000fcc00017fe4ff */
[----:B------:R-:W3:Y:S08]  /*06c0*/  @P1 LDC.64 R6, c[0x0][0x380] ;  /* 0x0000e000ff061b82 */ /* 0x000ef00000000a00 */
[----:B------:R-:W4:Y:S01]  /*06d0*/  @!P0 LDC R13, c[0x0][0x3a0] ;  /* 0x0000e800ff0d8b82 */ /* 0x000f220000000800 */
[----:B-1----:R-:W-:-:S06]  /*06e0*/  @P1 IMAD.WIDE.U32 R10, R21, 0x4, R10 ;  /* 0x00000004150a1825 */ /* 0x002fcc00078e000a */
[----:B------:R-:W5:Y:S01]  /*06f0*/  @P1 LDG.E R11, desc[UR4][R10.64] ;  /* 0x000000040a0b1981 */ /* 0x000f62000c1e1900 */
[----:B------:R-:W1:Y:S01]  /*0700*/  LDC.64 R2, c[0x0][0x380] ;  /* 0x0000e000ff027b82 */ /* 0x000e620000000a00 */
[C---:B--2---:R-:W-:Y:S01]  /*0710*/  @P1 IMAD R23, R20.reuse, R15, R16 ;  /* 0x0000000f14171224 */ /* 0x044fe200078e0210 */
[----:B------:R-:W-:-:S03]  /*0720*/  @P1 IADD3 R20, PT, PT, R20, 0x2, RZ ;  /* 0x0000000214141810 */ /* 0x000fc60007ffe0ff */
[----:B0-----:R-:W-:-:S03]  /*0730*/  @P1 IMAD.WIDE R8, R23, 0x4, R8 ;  /* 0x0000000417081825 */ /* 0x001fc600078e0208 */
[----:B------:R-:W0:Y:S01]  /*0740*/  LDC.64 R4, c[0x0][0x388] ;  /* 0x0000e200ff047b82 */ /* 0x000e220000000a00 */
[C---:B---3--:R-:W-:Y:S02]  /*0750*/  @P1 LEA R6, P2, R0.reuse, R6, 0x2 ;  /* 0x0000000600061211 */ /* 0x048fe400078410ff */
[----:B------:R-:W-:Y:S01]  /*0760*/  @!P0 IADD3 R19, PT, PT, R19, R20, RZ ;  /* 0x0000001413138210 */ /* 0x000fe20007ffe0ff */
[----:B------:R-:W-:Y:S01]  /*0770*/  @P1 IMAD.WIDE R14, R15, 0x4, R8 ;  /* 0x000000040f0e1825 */ /* 0x000fe200078e0208 */
[----:B------:R-:W-:Y:S02]  /*0780*/  @P1 LEA.HI.X R7, R0, R7, R12, 0x2, P2 ;  /* 0x0000000700071211 */ /* 0x000fe400010f140c */
[----:B------:R-:W5:Y:S01]  /*0790*/  @P1 LDG.E R0, desc[UR4][R8.64] ;  /* 0x0000000408001981 */ /* 0x000f62000c1e1900 */
[----:B----4-:R-:W-:-:S03]  /*07a0*/  @!P0 IMAD R13, R20, R13, R16 ;  /* 0x0000000d140d8224 */ /* 0x010fc600078e0210 */
[----:B------:R-:W2:Y:S04]  /*07b0*/  @P1 LDG.E R7, desc[UR4][R6.64+0x4] ;  /* 0x0000040406071981 */ /* 0x000ea8000c1e1900 */
[----:B------:R-:W2:Y:S01]  /*07c0*/  @P1 LDG.E R14, desc[UR4][R14.64] ;  /* 0x000000040e0e1981 */ /* 0x000ea2000c1e1900 */
[----:B-1----:R-:W-:-:S06]  /*07d0*/  @!P0 IMAD.WIDE.U32 R2, R19, 0x4, R2 ;  /* 0x0000000413028825 */ /* 0x002fcc00078e0002 */
[----:B------:R-:W3:Y:S01]  /*07e0*/  @!P0 LDG.E R3, desc[UR4][R2.64] ;  /* 0x0000000402038981 */ /* 0x000ee2000c1e1900 */
[----:B0-----:R-:W-:-:S06]  /*07f0*/  @!P0 IMAD.WIDE R4, R13, 0x4, R4 ;  /* 0x000000040d048825 */ /* 0x001fcc00078e0204 */
[----:B------:R-:W3:Y:S01]  /*0800*/  @!P0 LDG.E R4, desc[UR4][R4.64] ;  /* 0x0000000404048981 */ /* 0x000ee2000c1e1900 */
[----:B-----5:R-:W-:-:S04]  /*0810*/  @P1 IMAD R0, R11, R0, R26 ;  /* 0x000000000b001224 */ /* 0x020fc800078e021a */
[----:B--2---:R-:W-:-:S04]  /*0820*/  @P1 IMAD R26, R7, R14, R0 ;  /* 0x0000000e071a1224 */ /* 0x004fc800078e0200 */
[----:B---3--:R-:W-:-:S07]  /*0830*/  @!P0 IMAD R26, R3, R4, R26 ;  /* 0x00000004031a8224 */ /* 0x008fce00078e021a */
.L_x_0:
[----:B------:R-:W0:Y:S01]  /*0840*/  LDC.64 R2, c[0x0][0x390] ;  /* 0x0000e400ff027b82 */ /* 0x000e220000000a00 */
[----:B------:R-:W1:Y:S02]  /*0850*/  LDCU UR6, c[0x0][0x3a0] ;  /* 0x00007400ff0677ac */ /* 0x000e640008000800 */
[----:B-1----:R-:W-:-:S04]  /*0860*/  IMAD R17, R17, UR6, R16 ;  /* 0x0000000611117c24 */ /* 0x002fc8000f8e0210 */
[----:B0-----:R-:W-:-:S05]  /*0870*/  IMAD.WIDE R2, R17, 0x4, R2 ;  /* 0x0000000411027825 */ /* 0x001fca00078e0202 */
[----:B------:R-:W-:Y:S01]  /*0880*/  STG.E desc[UR4][R2.64], R26 ;  /* 0x0000001a02007986 */ /* 0x000fe2000c101904 */
[----:B------:R-:W-:Y:S05]  /*0890*/  EXIT ;  /* 0x000000000000794d */ /* 0x000fea0003800000 */
.L_x_4:
[----:B------:R-:W-:-:S00]  /*08a0*/  BRA `(.L_x_4) ;  /* 0xfffffffc00fc7947 */ /* 0x000fc0000383ffff */
[----:B------:R-:W-:-:S00]  /*08b0*/  NOP ;  /* 0x0000000000007918 */ /* 0x000fc00000000000 */
        /* <DEDUP_REMOVED lines=12> */
.L_x_5:


//--------------------- .nv.shared.reserved.0     --------------------------
	.section	.nv.shared.reserved.0,"aw",@nobits
	.weak		__nv_reservedSMEM_offset_0_alias
	.size		__nv_reservedSMEM_offset_0_alias, 0, 64
	.other		__nv_reservedSMEM_offset_0_alias,@"STO_CUDA_RESERVED_SHARED STV_DEFAULT"
__nv_reservedSMEM_offset_0_alias:
	.zero		0
	.zero		64


//--------------------- .nv.constant0._Z38gpu_matrix_multiplication_single_blockPiS_S_iii --------------------------
	.section	.nv.constant0._Z38gpu_matrix_multiplication_single_blockPiS_S_iii,"a",@progbits
	.sectionflags	@""
	.align	4
.nv.constant0._Z38gpu_matrix_multiplication_single_blockPiS_S_iii:
	.zero		932


//--------------------- SYMBOLS --------------------------

	.type		.nv.reservedSmem.offset0,@object
	.size		.nv.reservedSmem.offset0,0x4
